	.headerflags	@"EF_CUDA_TEXMODE_UNIFIED EF_CUDA_64BIT_ADDRESS EF_CUDA_ACCELERATORS EF_CUDA_SM90 EF_CUDA_VIRTUAL_SM(EF_CUDA_SM90)"
	.elftype	@"ET_EXEC"


//--------------------- .nv.info                  --------------------------
	.section	.nv.info,"",@"SHT_CUDA_INFO"
	.align	4


	//----- nvinfo : EIATTR_REGCOUNT
	.align		4
        /*0000*/ 	.byte	0x04, 0x2f
        /*0002*/ 	.short	(.L_3 - .L_2)
	.align		4
.L_2:
        /*0004*/ 	.word	index@(triton_poi_fused__native_batch_norm_legit_no_training_add_relu_23)
        /*0008*/ 	.word	0x00000030


	//----- nvinfo : EIATTR_MIN_STACK_SIZE
	.align		4
.L_3:
        /*000c*/ 	.byte	0x04, 0x12
        /*000e*/ 	.short	(.L_5 - .L_4)
	.align		4
.L_4:
        /*0010*/ 	.word	index@(triton_poi_fused__native_batch_norm_legit_no_training_add_relu_23)
        /*0014*/ 	.word	0x00000000


	//----- nvinfo : EIATTR_FRAME_SIZE
	.align		4
.L_5:
        /*0018*/ 	.byte	0x04, 0x11
        /*001a*/ 	.short	(.L_7 - .L_6)
	.align		4
.L_6:
        /*001c*/ 	.word	index@(triton_poi_fused__native_batch_norm_legit_no_training_add_relu_23)
        /*0020*/ 	.word	0x00000000


	//----- nvinfo : EIATTR_MIN_STACK_SIZE
	.align		4
.L_7:
        /*0024*/ 	.byte	0x04, 0x12
        /*0026*/ 	.short	(.L_9 - .L_8)
	.align		4
.L_8:
        /*0028*/ 	.word	index@(triton_poi_fused__native_batch_norm_legit_no_training_add_relu_23)
        /*002c*/ 	.word	0x00000000
.L_9:


//--------------------- .nv.info.triton_poi_fused__native_batch_norm_legit_no_training_add_relu_23 --------------------------
	.section	.nv.info.triton_poi_fused__native_batch_norm_legit_no_training_add_relu_23,"",@"SHT_CUDA_INFO"
	.sectionflags	@""
	.align	4


	//----- nvinfo : EIATTR_CUDA_API_VERSION
	.align		4
        /*0000*/ 	.byte	0x04, 0x37
        /*0002*/ 	.short	(.L_11 - .L_10)
.L_10:
        /*0004*/ 	.word	0x0000007c


	//----- nvinfo : EIATTR_KPARAM_INFO
	.align		4
.L_11:
        /*0008*/ 	.byte	0x04, 0x17
        /*000a*/ 	.short	(.L_13 - .L_12)
.L_12:
        /*000c*/ 	.word	0x00000000
        /*0010*/ 	.short	0x0008
        /*0012*/ 	.short	0x003c
        /*0014*/ 	.byte	0x00, 0xf0, 0x11, 0x00


	//----- nvinfo : EIATTR_KPARAM_INFO
	.align		4
.L_13:
        /*0018*/ 	.byte	0x04, 0x17
        /*001a*/ 	.short	(.L_15 - .L_14)
.L_14:
        /*001c*/ 	.word	0x00000000
        /*0020*/ 	.short	0x0007
        /*0022*/ 	.short	0x0038
        /*0024*/ 	.byte	0x00, 0xf0, 0x11, 0x00


	//----- nvinfo : EIATTR_KPARAM_INFO
	.align		4
.L_15:
        /*0028*/ 	.byte	0x04, 0x17
        /*002a*/ 	.short	(.L_17 - .L_16)
.L_16:
        /*002c*/ 	.word	0x00000000
        /*0030*/ 	.short	0x0006
        /*0032*/ 	.short	0x0030
        /*0034*/ 	.byte	0x00, 0xf4, 0x21, 0x00


	//----- nvinfo : EIATTR_KPARAM_INFO
	.align		4
.L_17:
        /*0038*/ 	.byte	0x04, 0x17
        /*003a*/ 	.short	(.L_19 - .L_18)
.L_18:
        /*003c*/ 	.word	0x00000000
        /*0040*/ 	.short	0x0005
        /*0042*/ 	.short	0x0028
        /*0044*/ 	.byte	0x00, 0xf4, 0x21, 0x00


	//----- nvinfo : EIATTR_KPARAM_INFO
	.align		4
.L_19:
        /*0048*/ 	.byte	0x04, 0x17
        /*004a*/ 	.short	(.L_21 - .L_20)
.L_20:
        /*004c*/ 	.word	0x00000000
        /*0050*/ 	.short	0x0004
        /*0052*/ 	.short	0x0020
        /*0054*/ 	.byte	0x00, 0xf4, 0x21, 0x00


	//----- nvinfo : EIATTR_KPARAM_INFO
	.align		4
.L_21:
        /*0058*/ 	.byte	0x04, 0x17
        /*005a*/ 	.short	(.L_23 - .L_22)
.L_22:
        /*005c*/ 	.word	0x00000000
        /*0060*/ 	.short	0x0003
        /*0062*/ 	.short	0x0018
        /*0064*/ 	.byte	0x00, 0xf4, 0x21, 0x00


	//----- nvinfo : EIATTR_KPARAM_INFO
	.align		4
.L_23:
        /*0068*/ 	.byte	0x04, 0x17
        /*006a*/ 	.short	(.L_25 - .L_24)
.L_24:
        /*006c*/ 	.word	0x00000000
        /*0070*/ 	.short	0x0002
        /*0072*/ 	.short	0x0010
        /*0074*/ 	.byte	0x00, 0xf4, 0x21, 0x00


	//----- nvinfo : EIATTR_KPARAM_INFO
	.align		4
.L_25:
        /*0078*/ 	.byte	0x04, 0x17
        /*007a*/ 	.short	(.L_27 - .L_26)
.L_26:
        /*007c*/ 	.word	0x00000000
        /*0080*/ 	.short	0x0001
        /*0082*/ 	.short	0x0008
        /*0084*/ 	.byte	0x00, 0xf4, 0x21, 0x00


	//----- nvinfo : EIATTR_KPARAM_INFO
	.align		4
.L_27:
        /*0088*/ 	.byte	0x04, 0x17
        /*008a*/ 	.short	(.L_29 - .L_28)
.L_28:
        /*008c*/ 	.word	0x00000000
        /*0090*/ 	.short	0x0000
        /*0092*/ 	.short	0x0000
        /*0094*/ 	.byte	0x00, 0xf4, 0x21, 0x00


	//----- nvinfo : EIATTR_SPARSE_MMA_MASK
	.align		4
.L_29:
        /*0098*/ 	.byte	0x03, 0x50
        /*009a*/ 	.short	0x0000


	//----- nvinfo : EIATTR_MAXREG_COUNT
	.align		4
        /*009c*/ 	.byte	0x03, 0x1b
        /*009e*/ 	.short	0x00ff


	//----- nvinfo : EIATTR_EXIT_INSTR_OFFSETS
	.align		4
        /*00a0*/ 	.byte	0x04, 0x1c
        /*00a2*/ 	.short	(.L_31 - .L_30)


	//   ....[0]....
.L_30:
        /*00a4*/ 	.word	0x000015d0


	//   ....[1]....
        /*00a8*/ 	.word	0x00001620


	//----- nvinfo : EIATTR_REQNTID
	.align		4
.L_31:
        /*00ac*/ 	.byte	0x04, 0x10
        /*00ae*/ 	.short	(.L_33 - .L_32)
.L_32:
        /*00b0*/ 	.word	0x00000100
        /*00b4*/ 	.word	0x00000001
        /*00b8*/ 	.word	0x00000001


	//----- nvinfo : EIATTR_CBANK_PARAM_SIZE
	.align		4
.L_33:
        /*00bc*/ 	.byte	0x03, 0x19
        /*00be*/ 	.short	0x0040


	//----- nvinfo : EIATTR_PARAM_CBANK
	.align		4
        /*00c0*/ 	.byte	0x04, 0x0a
        /*00c2*/ 	.short	(.L_35 - .L_34)
	.align		4
.L_34:
        /*00c4*/ 	.word	index@(.nv.constant0.triton_poi_fused__native_batch_norm_legit_no_training_add_relu_23)
        /*00c8*/ 	.short	0x0210
        /*00ca*/ 	.short	0x0040


	//----- nvinfo : EIATTR_SW_WAR
	.align		4
.L_35:
        /*00cc*/ 	.byte	0x04, 0x36
        /*00ce*/ 	.short	(.L_37 - .L_36)
.L_36:
        /*00d0*/ 	.word	0x00000008
.L_37:


//--------------------- .nv.callgraph             --------------------------
	.section	.nv.callgraph,"",@"SHT_CUDA_CALLGRAPH"
	.align	4
	.sectionentsize	8
	.align		4
        /*0000*/ 	.word	0x00000000
	.align		4
        /*0004*/ 	.word	0xffffffff
	.align		4
        /*0008*/ 	.word	0x00000000
	.align		4
        /*000c*/ 	.word	0xfffffffe
	.align		4
        /*0010*/ 	.word	0x00000000
	.align		4
        /*0014*/ 	.word	0xfffffffd
	.align		4
        /*0018*/ 	.word	0x00000000
	.align		4
        /*001c*/ 	.word	0xfffffffc


//--------------------- .nv.constant4             --------------------------
	.section	.nv.constant4,"a",@progbits
	.align	8
	.align		8
.nv.constant4:
        /*0000*/ 	.dword	_$_str
	.align		8
        /*0008*/ 	.dword	_$_str_$_2


//--------------------- .text.triton_poi_fused__native_batch_norm_legit_no_training_add_relu_23 --------------------------
	.section	.text.triton_poi_fused__native_batch_norm_legit_no_training_add_relu_23,"ax",@progbits
	.sectionflags	@"SHF_BARRIERS=1"
	.align	128
        .global         triton_poi_fused__native_batch_norm_legit_no_training_add_relu_23
        .type           triton_poi_fused__native_batch_norm_legit_no_training_add_relu_23,@function
        .size           triton_poi_fused__native_batch_norm_legit_no_training_add_relu_23,(.L_x_1 - triton_poi_fused__native_batch_norm_legit_no_training_add_relu_23)
        .other          triton_poi_fused__native_batch_norm_legit_no_training_add_relu_23,@"STO_CUDA_ENTRY STV_DEFAULT"
triton_poi_fused__native_batch_norm_legit_no_training_add_relu_23:
.text.triton_poi_fused__native_batch_norm_legit_no_training_add_relu_23:
[----:B------:R-:W0:Y:S01]  /*0000*/  LDC R1, c[0x0][0x28] ;  /* 0x00000a00ff017b82 */ /* 0x000e220000000800 */
[----:B------:R-:W1:Y:S07]  /*0010*/  S2R R0, SR_TID.X ;  /* 0x0000000000007919 */ /* 0x000e6e0000002100 */
[----:B------:R-:W2:Y:S01]  /*0020*/  LDC.64 R26, c[0x0][0x210] ;  /* 0x00008400ff1a7b82 */ /* 0x000ea20000000a00 */
[----:B------:R-:W-:Y:S02]  /*0030*/  CS2R R8, SRZ ;  /* 0x0000000000087805 */ /* 0x000fe4000001ff00 */
[----:B------:R-:W-:Y:S01]  /*0040*/  CS2R R10, SRZ ;  /* 0x00000000000a7805 */ /* 0x000fe2000001ff00 */
[----:B------:R-:W3:Y:S01]  /*0050*/  S2R R2, SR_CTAID.Y ;  /* 0x0000000000027919 */ /* 0x000ee20000002600 */
[----:B------:R-:W-:Y:S01]  /*0060*/  ULDC.64 UR6, c[0x0][0x208] ;  /* 0x0000820000067ab9 */ /* 0x000fe20000000a00 */
[----:B------:R-:W-:Y:S01]  /*0070*/  CS2R R12, SRZ ;  /* 0x00000000000c7805 */ /* 0x000fe2000001ff00 */
[----:B------:R-:W4:Y:S01]  /*0080*/  S2R R4, SR_CTAID.X ;  /* 0x0000000000047919 */ /* 0x000f220000002500 */
[----:B-1----:R-:W-:Y:S01]  /*0090*/  IMAD.SHL.U32 R5, R0, 0x4, RZ ;  /* 0x0000000400057824 */ /* 0x002fe200078e00ff */
[----:B------:R-:W-:Y:S01]  /*00a0*/  SHF.R.U32.HI R3, RZ, 0x6, R0 ;  /* 0x00000006ff037819 */ /* 0x000fe20000011600 */
[----:B---3--:R-:W-:-:S03]  /*00b0*/  IMAD.SHL.U32 R2, R2, 0x10, RZ ;  /* 0x0000001002027824 */ /* 0x008fc600078e00ff */
[----:B------:R-:W-:Y:S02]  /*00c0*/  LOP3.LUT R7, R5, 0xfc, RZ, 0xc0, !PT ;  /* 0x000000fc05077812 */ /* 0x000fe400078ec0ff */
[----:B------:R-:W-:Y:S02]  /*00d0*/  SGXT.U32 R3, R3, 0x2 ;  /* 0x000000020303781a */ /* 0x000fe40000000000 */
[----:B----4-:R-:W-:Y:S02]  /*00e0*/  PRMT R6, R7, 0x6540, R4 ;  /* 0x0000654007067816 */ /* 0x010fe40000000004 */
[----:B------:R-:W-:Y:S02]  /*00f0*/  LOP3.LUT R30, R2, R3, RZ, 0xfc, !PT ;  /* 0x00000003021e7212 */ /* 0x000fe400078efcff */
[----:B------:R-:W-:Y:S02]  /*0100*/  ISETP.GE.AND P0, PT, R6, 0x800, PT ;  /* 0x000008000600780c */ /* 0x000fe40003f06270 */
[----:B------:R-:W-:-:S02]  /*0110*/  LOP3.LUT R25, R2, 0x4, R3, 0xfe, !PT ;  /* 0x0000000402197812 */ /* 0x000fc400078efe03 */
[C---:B------:R-:W-:Y:S01]  /*0120*/  ISETP.LT.AND P3, PT, R30.reuse, 0x100, !P0 ;  /* 0x000001001e00780c */ /* 0x040fe20004761270 */
[----:B------:R-:W-:Y:S01]  /*0130*/  IMAD R30, R30, 0x800, R6 ;  /* 0x000008001e1e7824 */ /* 0x000fe200078e0206 */
[----:B------:R-:W-:-:S03]  /*0140*/  ISETP.LT.AND P2, PT, R25, 0x100, !P0 ;  /* 0x000001001900780c */ /* 0x000fc60004741270 */
[----:B--2---:R-:W-:-:S08]  /*0150*/  IMAD.WIDE R18, R30, 0x4, R26 ;  /* 0x000000041e127825 */ /* 0x004fd000078e021a */
[----:B------:R1:W2:Y:S01]  /*0160*/  @P3 LDG.E.EL.128 R8, desc[UR6][R18.64] ;  /* 0x0000000612083981 */ /* 0x0002a2000c2e1d00 */
[----:B------:R-:W-:Y:S01]  /*0170*/  IMAD R25, R25, 0x800, R6 ;  /* 0x0000080019197824 */ /* 0x000fe200078e0206 */
[----:B------:R-:W-:Y:S02]  /*0180*/  CS2R R14, SRZ ;  /* 0x00000000000e7805 */ /* 0x000fe4000001ff00 */
[----:B------:R-:W-:Y:S01]  /*0190*/  LOP3.LUT R7, R2, 0x8, R3, 0xfe, !PT ;  /* 0x0000000802077812 */ /* 0x000fe200078efe03 */
[----:B------:R-:W-:-:S03]  /*01a0*/  IMAD.WIDE R20, R25, 0x4, R26 ;  /* 0x0000000419147825 */ /* 0x000fc600078e021a */
[C---:B------:R-:W-:Y:S02]  /*01b0*/  ISETP.LT.AND P1, PT, R7.reuse, 0x100, !P0 ;  /* 0x000001000700780c */ /* 0x040fe40004721270 */
[----:B------:R3:W4:Y:S01]  /*01c0*/  @P2 LDG.E.EL.128 R12, desc[UR6][R20.64] ;  /* 0x00000006140c2981 */ /* 0x000722000c2e1d00 */
[----:B------:R-:W-:Y:S02]  /*01d0*/  LEA R7, R7, R6, 0xb ;  /* 0x0000000607077211 */ /* 0x000fe400078e58ff */
[----:B------:R-:W-:Y:S02]  /*01e0*/  CS2R R16, SRZ ;  /* 0x0000000000107805 */ /* 0x000fe4000001ff00 */
[----:B-1----:R-:W-:Y:S02]  /*01f0*/  CS2R R18, SRZ ;  /* 0x0000000000127805 */ /* 0x002fe4000001ff00 */
[----:B------:R-:W-:Y:S01]  /*0200*/  LOP3.LUT R3, R2, 0xc, R3, 0xfe, !PT ;  /* 0x0000000c02037812 */ /* 0x000fe200078efe03 */
[----:B------:R-:W-:-:S03]  /*0210*/  IMAD.WIDE R28, R7, 0x4, R26 ;  /* 0x00000004071c7825 */ /* 0x000fc600078e021a */
[C---:B------:R-:W-:Y:S02]  /*0220*/  ISETP.LT.AND P0, PT, R3.reuse, 0x100, !P0 ;  /* 0x000001000300780c */ /* 0x040fe40004701270 */
[----:B------:R1:W5:Y:S01]  /*0230*/  @P1 LDG.E.EL.128 R16, desc[UR6][R28.64] ;  /* 0x000000061c101981 */ /* 0x000362000c2e1d00 */
[----:B------:R-:W-:Y:S01]  /*0240*/  IMAD R6, R3, 0x800, R6 ;  /* 0x0000080003067824 */ /* 0x000fe200078e0206 */
[----:B---3--:R-:W-:Y:S02]  /*0250*/  CS2R R20, SRZ ;  /* 0x0000000000147805 */ /* 0x008fe4000001ff00 */
[----:B------:R-:W-:Y:S01]  /*0260*/  CS2R R22, SRZ ;  /* 0x0000000000167805 */ /* 0x000fe2000001ff00 */
[----:B------:R-:W-:-:S06]  /*0270*/  IMAD.WIDE R26, R6, 0x4, R26 ;  /* 0x00000004061a7825 */ /* 0x000fcc00078e021a */
[----:B------:R3:W3:Y:S01]  /*0280*/  @P0 LDG.E.EL.128 R20, desc[UR6][R26.64] ;  /* 0x000000061a140981 */ /* 0x0006e2000c2e1d00 */
[----:B------:R-:W1:Y:S01]  /*0290*/  S2UR UR5, SR_CgaCtaId ;  /* 0x00000000000579c3 */ /* 0x000e620000008800 */
[----:B------:R-:W-:Y:S01]  /*02a0*/  SHF.R.U32.HI R24, RZ, 0x8, R5 ;  /* 0x00000008ff187819 */ /* 0x000fe20000011605 */
[----:B------:R-:W-:Y:S01]  /*02b0*/  UMOV UR4, 0x400 ;  /* 0x0000040000047882 */ /* 0x000fe20000000000 */
[----:B------:R-:W-:Y:S02]  /*02c0*/  LOP3.LUT R32, R5, 0x3fc, RZ, 0xc0, !PT ;  /* 0x000003fc05207812 */ /* 0x000fe400078ec0ff */
[----:B------:R-:W-:-:S04]  /*02d0*/  SGXT.U32 R24, R24, 0x2 ;  /* 0x000000021818781a */ /* 0x000fc80000000000 */
[----:B------:R-:W-:Y:S01]  /*02e0*/  LOP3.LUT R3, R24, 0x3fc, R5, 0xf8, !PT ;  /* 0x000003fc18037812 */ /* 0x000fe200078ef805 */
[----:B01----:R-:W-:-:S06]  /*02f0*/  UPRMT UR4, UR5, 0x654, UR4 ;  /* 0x0000065405047896 */ /* 0x003fcc0008000004 */
[----:B------:R-:W-:Y:S02]  /*0300*/  LEA R29, R24, UR4, 0x2 ;  /* 0x00000004181d7c11 */ /* 0x000fe4000f8e10ff */
[----:B------:R-:W-:Y:S02]  /*0310*/  LEA R3, R3, UR4, 0x2 ;  /* 0x0000000403037c11 */ /* 0x000fe4000f8e10ff */
[----:B------:R-:W-:Y:S01]  /*0320*/  LOP3.LUT R24, R0, 0xff, RZ, 0xc0, !PT ;  /* 0x000000ff00187812 */ /* 0x000fe200078ec0ff */
[----:B------:R-:W-:-:S03]  /*0330*/  IMAD R32, R32, 0x4, R29 ;  /* 0x0000000420207824 */ /* 0x000fc600078e021d */
[----:B------:R-:W-:Y:S01]  /*0340*/  LEA R24, R24, UR4, 0x2 ;  /* 0x0000000418187c11 */ /* 0x000fe2000f8e10ff */
[----:B------:R-:W-:Y:S01]  /*0350*/  HFMA2.MMA R39, -RZ, RZ, 0, 0 ;  /* 0x00000000ff277435 */ /* 0x000fe200000001ff */
[----:B--2---:R-:W-:Y:S04]  /*0360*/  STS [R3], R8 ;  /* 0x0000000803007388 */ /* 0x004fe80000000800 */
[----:B------:R0:W-:Y:S04]  /*0370*/  STS [R32+0x4], R9 ;  /* 0x0000040920007388 */ /* 0x0001e80000000800 */
[----:B------:R-:W-:Y:S04]  /*0380*/  STS [R32+0x8], R10 ;  /* 0x0000080a20007388 */ /* 0x000fe80000000800 */
[----:B------:R1:W-:Y:S01]  /*0390*/  STS [R32+0xc], R11 ;  /* 0x00000c0b20007388 */ /* 0x0003e20000000800 */
[----:B0-----:R-:W0:Y:S08]  /*03a0*/  LDC.64 R8, c[0x0][0x220] ;  /* 0x00008800ff087b82 */ /* 0x001e300000000a00 */
[----:B------:R-:W-:Y:S08]  /*03b0*/  BAR.SYNC.DEFER_BLOCKING 0x0 ;  /* 0x0000000000007b1d */ /* 0x000ff00000010000 */
[----:B-1----:R-:W1:Y:S01]  /*03c0*/  LDC.64 R10, c[0x0][0x228] ;  /* 0x00008a00ff0a7b82 */ /* 0x002e620000000a00 */
[----:B------:R-:W-:Y:S04]  /*03d0*/  LDS R28, [R24] ;  /* 0x00000000181c7984 */ /* 0x000fe80000000800 */
[----:B------:R-:W-:Y:S04]  /*03e0*/  LDS R29, [R24+0x404] ;  /* 0x00040400181d7984 */ /* 0x000fe80000000800 */
[----:B---3--:R-:W-:Y:S04]  /*03f0*/  LDS R26, [R24+0x808] ;  /* 0x00080800181a7984 */ /* 0x008fe80000000800 */
[----:B------:R-:W-:Y:S01]  /*0400*/  LDS R27, [R24+0xc0c] ;  /* 0x000c0c00181b7984 */ /* 0x000fe20000000800 */
[----:B------:R-:W-:Y:S06]  /*0410*/  BAR.SYNC.DEFER_BLOCKING 0x0 ;  /* 0x0000000000007b1d */ /* 0x000fec0000010000 */
[----:B----4-:R2:W-:Y:S04]  /*0420*/  STS [R3], R12 ;  /* 0x0000000c03007388 */ /* 0x0105e80000000800 */
[----:B------:R3:W-:Y:S04]  /*0430*/  STS [R32+0x4], R13 ;  /* 0x0000040d20007388 */ /* 0x0007e80000000800 */
[----:B------:R-:W-:Y:S01]  /*0440*/  STS [R32+0x8], R14 ;  /* 0x0000080e20007388 */ /* 0x000fe20000000800 */
[----:B--2---:R-:W-:-:S03]  /*0450*/  PRMT R12, R0, 0x6540, R4 ;  /* 0x00006540000c7816 */ /* 0x004fc60000000004 */
[----:B------:R-:W-:Y:S01]  /*0460*/  STS [R32+0xc], R15 ;  /* 0x00000c0f20007388 */ /* 0x000fe20000000800 */
[----:B------:R-:W-:Y:S01]  /*0470*/  BAR.SYNC.DEFER_BLOCKING 0x0 ;  /* 0x0000000000007b1d */ /* 0x000fe20000010000 */
[C---:B------:R-:W-:Y:S01]  /*0480*/  ISETP.GE.AND P4, PT, R12.reuse, 0x800, PT ;  /* 0x000008000c00780c */ /* 0x040fe20003f86270 */
[----:B---3--:R-:W-:Y:S02]  /*0490*/  IMAD.MOV.U32 R13, RZ, RZ, RZ ;  /* 0x000000ffff0d7224 */ /* 0x008fe400078e00ff */
[----:B0-----:R-:W-:Y:S02]  /*04a0*/  IMAD.WIDE R8, R12, 0x4, R8 ;  /* 0x000000040c087825 */ /* 0x001fe400078e0208 */
[----:B------:R-:W-:Y:S04]  /*04b0*/  LDS R33, [R24] ;  /* 0x0000000018217984 */ /* 0x000fe80000000800 */
[----:B------:R-:W-:Y:S04]  /*04c0*/  LDS R34, [R24+0x404] ;  /* 0x0004040018227984 */ /* 0x000fe80000000800 */
[----:B------:R-:W-:Y:S04]  /*04d0*/  LDS R35, [R24+0x808] ;  /* 0x0008080018237984 */ /* 0x000fe80000000800 */
[----:B------:R-:W-:Y:S01]  /*04e0*/  LDS R36, [R24+0xc0c] ;  /* 0x000c0c0018247984 */ /* 0x000fe20000000800 */
[----:B------:R-:W-:Y:S06]  /*04f0*/  BAR.SYNC.DEFER_BLOCKING 0x0 ;  /* 0x0000000000007b1d */ /* 0x000fec0000010000 */
[----:B-----5:R-:W-:Y:S04]  /*0500*/  STS [R3], R16 ;  /* 0x0000001003007388 */ /* 0x020fe80000000800 */
[----:B------:R-:W-:Y:S04]  /*0510*/  STS [R32+0x4], R17 ;  /* 0x0000041120007388 */ /* 0x000fe80000000800 */
[----:B------:R-:W-:Y:S04]  /*0520*/  STS [R32+0x8], R18 ;  /* 0x0000081220007388 */ /* 0x000fe80000000800 */
[----:B------:R-:W-:Y:S01]  /*0530*/  STS [R32+0xc], R19 ;  /* 0x00000c1320007388 */ /* 0x000fe20000000800 */
[----:B------:R-:W-:Y:S06]  /*0540*/  BAR.SYNC.DEFER_BLOCKING 0x0 ;  /* 0x0000000000007b1d */ /* 0x000fec0000010000 */
[----:B------:R-:W-:Y:S04]  /*0550*/  LDS R38, [R24] ;  /* 0x0000000018267984 */ /* 0x000fe80000000800 */
[----:B------:R-:W-:Y:S04]  /*0560*/  LDS R37, [R24+0x404] ;  /* 0x0004040018257984 */ /* 0x000fe80000000800 */
[----:B------:R-:W-:Y:S04]  /*0570*/  LDS R16, [R24+0x808] ;  /* 0x0008080018107984 */ /* 0x000fe80000000800 */
[----:B------:R-:W0:Y:S01]  /*0580*/  LDS R17, [R24+0xc0c] ;  /* 0x000c0c0018117984 */ /* 0x000e220000000800 */
[----:B------:R-:W-:Y:S06]  /*0590*/  BAR.SYNC.DEFER_BLOCKING 0x0 ;  /* 0x0000000000007b1d */ /* 0x000fec0000010000 */
[----:B------:R-:W-:Y:S04]  /*05a0*/  STS [R3], R20 ;  /* 0x0000001403007388 */ /* 0x000fe80000000800 */
[----:B------:R2:W-:Y:S04]  /*05b0*/  STS [R32+0x4], R21 ;  /* 0x0000041520007388 */ /* 0x0005e80000000800 */
[----:B------:R-:W-:Y:S04]  /*05c0*/  STS [R32+0x8], R22 ;  /* 0x0000081620007388 */ /* 0x000fe80000000800 */
[----:B------:R3:W-:Y:S01]  /*05d0*/  STS [R32+0xc], R23 ;  /* 0x00000c1720007388 */ /* 0x0007e20000000800 */
[----:B------:R-:W-:Y:S01]  /*05e0*/  IMAD.MOV.U32 R31, RZ, RZ, RZ ;  /* 0x000000ffff1f7224 */ /* 0x000fe200078e00ff */
[----:B--2---:R-:W2:Y:S08]  /*05f0*/  LDC.64 R20, c[0x0][0x238] ;  /* 0x00008e00ff147b82 */ /* 0x004eb00000000a00 */
[----:B------:R-:W-:Y:S06]  /*0600*/  BAR.SYNC.DEFER_BLOCKING 0x0 ;  /* 0x0000000000007b1d */ /* 0x000fec0000010000 */
[----:B------:R4:W5:Y:S01]  /*0610*/  @!P4 LDG.E.EL R13, desc[UR6][R8.64] ;  /* 0x00000006080dc981 */ /* 0x000962000c2e1900 */
[----:B---3--:R-:W-:-:S02]  /*0620*/  IMAD.MOV.U32 R32, RZ, RZ, RZ ;  /* 0x000000ffff207224 */ /* 0x008fc400078e00ff */
[C---:B-1----:R-:W-:Y:S01]  /*0630*/  IMAD.WIDE R10, R12.reuse, 0x4, R10 ;  /* 0x000000040c0a7825 */ /* 0x042fe200078e020a */
[----:B------:R-:W1:Y:S04]  /*0640*/  LDS R19, [R24] ;  /* 0x0000000018137984 */ /* 0x000e680000000800 */
[----:B------:R-:W3:Y:S01]  /*0650*/  @!P4 LDG.E.EL R31, desc[UR6][R10.64] ;  /* 0x000000060a1fc981 */ /* 0x000ee2000c2e1900 */
[----:B----4-:R-:W4:Y:S03]  /*0660*/  LDC.64 R8, c[0x0][0x218] ;  /* 0x00008600ff087b82 */ /* 0x010f260000000a00 */
[----:B------:R-:W0:Y:S04]  /*0670*/  LDS R18, [R24+0x404] ;  /* 0x0004040018127984 */ /* 0x000e280000000800 */
[----:B------:R-:W0:Y:S04]  /*0680*/  LDS R40, [R24+0x808] ;  /* 0x0008080018287984 */ /* 0x000e280000000800 */
[----:B------:R-:W0:Y:S01]  /*0690*/  LDS R41, [R24+0xc0c] ;  /* 0x000c0c0018297984 */ /* 0x000e220000000800 */
[----:B----4-:R-:W-:-:S02]  /*06a0*/  IMAD.WIDE R14, R12, 0x4, R8 ;  /* 0x000000040c0e7825 */ /* 0x010fc400078e0208 */
[----:B------:R-:W4:Y:S03]  /*06b0*/  LDC.64 R8, c[0x0][0x230] ;  /* 0x00008c00ff087b82 */ /* 0x000f260000000a00 */
[----:B------:R0:W3:Y:S01]  /*06c0*/  @!P4 LDG.E.EL R39, desc[UR6][R14.64] ;  /* 0x000000060e27c981 */ /* 0x0000e2000c2e1900 */
[----:B----4-:R-:W-:-:S05]  /*06d0*/  IMAD.WIDE R8, R12, 0x4, R8 ;  /* 0x000000040c087825 */ /* 0x010fca00078e0208 */
[----:B------:R4:W3:Y:S01]  /*06e0*/  @!P4 LDG.E.EL R32, desc[UR6][R8.64] ;  /* 0x000000060820c981 */ /* 0x0008e2000c2e1900 */
[----:B0-----:R-:W-:Y:S01]  /*06f0*/  IMAD.MOV.U32 R15, RZ, RZ, 0x3e800000 ;  /* 0x3e800000ff0f7424 */ /* 0x001fe200078e00ff */
[----:B------:R-:W-:Y:S02]  /*0700*/  CS2R R10, SRZ ;  /* 0x00000000000a7805 */ /* 0x000fe4000001ff00 */
[----:B----4-:R-:W-:Y:S01]  /*0710*/  CS2R R8, SRZ ;  /* 0x0000000000087805 */ /* 0x010fe2000001ff00 */
[----:B--2---:R-:W-:-:S04]  /*0720*/  IMAD.WIDE R44, R7, 0x4, R20 ;  /* 0x00000004072c7825 */ /* 0x004fc800078e0214 */
[----:B-----5:R-:W-:-:S04]  /*0730*/  FADD R13, R13, 9.9999997473787516356e-06 ;  /* 0x3727c5ac0d0d7421 */ /* 0x020fc80000000000 */
[----:B------:R-:W0:Y:S02]  /*0740*/  MUFU.SQRT R42, R13 ;  /* 0x0000000d002a7308 */ /* 0x000e240000002000 */
[C---:B0-----:R-:W-:Y:S02]  /*0750*/  FSETP.GT.AND P4, PT, R42.reuse, 8.50705917302346158658e+37, PT ;  /* 0x7e8000002a00780b */ /* 0x041fe40003f84000 */
[----:B------:R-:W-:-:S11]  /*0760*/  FSETP.GEU.AND P5, PT, R42, 1.175494350822287508e-38, PT ;  /* 0x008000002a00780b */ /* 0x000fd60003fae000 */
[----:B------:R-:W-:-:S04]  /*0770*/  @P4 FMUL R42, R42, 0.25 ;  /* 0x3e8000002a2a4820 */ /* 0x000fc80000400000 */
[----:B------:R-:W-:-:S04]  /*0780*/  @!P5 FMUL R42, R42, 16777216 ;  /* 0x4b8000002a2ad820 */ /* 0x000fc80000400000 */
[----:B------:R-:W0:Y:S01]  /*0790*/  MUFU.RCP R22, R42 ;  /* 0x0000002a00167308 */ /* 0x000e220000001000 */
[----:B------:R-:W-:Y:S01]  /*07a0*/  FSEL R15, R15, 1, P4 ;  /* 0x3f8000000f0f7808 */ /* 0x000fe20002000000 */
[----:B------:R-:W-:-:S04]  /*07b0*/  IMAD.WIDE R12, R30, 0x4, R20 ;  /* 0x000000041e0c7825 */ /* 0x000fc800078e0214 */
[----:B------:R-:W-:Y:S01]  /*07c0*/  @!P5 FMUL R15, R15, 16777216 ;  /* 0x4b8000000f0fd820 */ /* 0x000fe20000400000 */
[----:B------:R2:W4:Y:S01]  /*07d0*/  @P3 LDG.E.EL.128 R8, desc[UR6][R12.64] ;  /* 0x000000060c083981 */ /* 0x000522000c2e1d00 */
[--C-:B---3--:R-:W-:Y:S01]  /*07e0*/  FADD R23, R17, -R39.reuse ;  /* 0x8000002711177221 */ /* 0x108fe20000000000 */
[----:B------:R-:W-:Y:S01]  /*07f0*/  FADD R30, R16, -R39 ;  /* 0x80000027101e7221 */ /* 0x000fe20000000000 */
[----:B------:R-:W-:-:S04]  /*0800*/  IMAD.WIDE R16, R25, 0x4, R20 ;  /* 0x0000000419107825 */ /* 0x000fc800078e0214 */
[----:B0-----:R-:W-:Y:S01]  /*0810*/  FMUL R22, R22, R15 ;  /* 0x0000000f16167220 */ /* 0x001fe20000400000 */
[----:B------:R-:W-:Y:S02]  /*0820*/  CS2R R14, SRZ ;  /* 0x00000000000e7805 */ /* 0x000fe4000001ff00 */
[----:B--2---:R-:W-:Y:S01]  /*0830*/  MOV R12, RZ ;  /* 0x000000ff000c7202 */ /* 0x004fe20000000f00 */
[----:B------:R-:W-:Y:S02]  /*0840*/  IMAD.MOV.U32 R13, RZ, RZ, RZ ;  /* 0x000000ffff0d7224 */ /* 0x000fe400078e00ff */
[--C-:B-1----:R-:W-:Y:S01]  /*0850*/  FADD R25, R19, -R39.reuse ;  /* 0x8000002713197221 */ /* 0x102fe20000000000 */
[--C-:B------:R-:W-:Y:S01]  /*0860*/  FADD R42, R18, -R39.reuse ;  /* 0x80000027122a7221 */ /* 0x100fe20000000000 */
[----:B------:R-:W-:Y:S02]  /*0870*/  CS2R R18, SRZ ;  /* 0x0000000000127805 */ /* 0x000fe4000001ff00 */
[----:B------:R0:W2:Y:S01]  /*0880*/  @P2 LDG.E.EL.128 R12, desc[UR6][R16.64] ;  /* 0x00000006100c2981 */ /* 0x0000a2000c2e1d00 */
[--C-:B------:R-:W-:Y:S01]  /*0890*/  FADD R37, R37, -R39.reuse ;  /* 0x8000002725257221 */ /* 0x100fe20000000000 */
[--C-:B------:R-:W-:Y:S01]  /*08a0*/  FADD R38, R38, -R39.reuse ;  /* 0x8000002726267221 */ /* 0x100fe20000000000 */
[--C-:B------:R-:W-:Y:S01]  /*08b0*/  FADD R36, R36, -R39.reuse ;  /* 0x8000002724247221 */ /* 0x100fe20000000000 */
[--C-:B------:R-:W-:Y:S01]  /*08c0*/  FADD R35, R35, -R39.reuse ;  /* 0x8000002723237221 */ /* 0x100fe20000000000 */
[--C-:B------:R-:W-:Y:S01]  /*08d0*/  FADD R34, R34, -R39.reuse ;  /* 0x8000002722227221 */ /* 0x100fe20000000000 */
[--C-:B------:R-:W-:Y:S01]  /*08e0*/  FADD R33, R33, -R39.reuse ;  /* 0x8000002721217221 */ /* 0x100fe20000000000 */
[--C-:B------:R-:W-:Y:S01]  /*08f0*/  FADD R27, R27, -R39.reuse ;  /* 0x800000271b1b7221 */ /* 0x100fe20000000000 */
[----:B0-----:R-:W-:Y:S01]  /*0900*/  CS2R R16, SRZ ;  /* 0x0000000000107805 */ /* 0x001fe2000001ff00 */
[--C-:B------:R-:W-:Y:S01]  /*0910*/  FADD R26, R26, -R39.reuse ;  /* 0x800000271a1a7221 */ /* 0x100fe20000000000 */
[--C-:B------:R-:W-:Y:S01]  /*0920*/  FADD R29, R29, -R39.reuse ;  /* 0x800000271d1d7221 */ /* 0x100fe20000000000 */
[--C-:B------:R-:W-:Y:S01]  /*0930*/  FADD R28, R28, -R39.reuse ;  /* 0x800000271c1c7221 */ /* 0x100fe20000000000 */
[--C-:B------:R-:W-:Y:S01]  /*0940*/  FADD R40, R40, -R39.reuse ;  /* 0x8000002728287221 */ /* 0x100fe20000000000 */
[----:B------:R-:W-:Y:S01]  /*0950*/  FADD R41, R41, -R39 ;  /* 0x8000002729297221 */ /* 0x000fe20000000000 */
[----:B------:R0:W3:Y:S01]  /*0960*/  @P1 LDG.E.EL.128 R16, desc[UR6][R44.64] ;  /* 0x000000062c101981 */ /* 0x0000e2000c2e1d00 */
[-C--:B------:R-:W-:Y:S01]  /*0970*/  FMUL R29, R29, R22.reuse ;  /* 0x000000161d1d7220 */ /* 0x080fe20000400000 */
        /* <DEDUP_REMOVED lines=14> */
[----:B------:R-:W-:Y:S01]  /*0a60*/  FMUL R41, R41, R22 ;  /* 0x0000001629297220 */ /* 0x000fe20000400000 */
[----:B0-----:R-:W-:Y:S01]  /*0a70*/  IMAD.WIDE R44, R6, 0x4, R20 ;  /* 0x00000004062c7825 */ /* 0x001fe200078e0214 */
[----:B------:R-:W-:-:S02]  /*0a80*/  CS2R R20, SRZ ;  /* 0x0000000000147805 */ /* 0x000fc4000001ff00 */
[----:B------:R-:W-:-:S06]  /*0a90*/  CS2R R22, SRZ ;  /* 0x0000000000167805 */ /* 0x000fcc000001ff00 */
[----:B------:R0:W5:Y:S01]  /*0aa0*/  @P0 LDG.E.EL.128 R20, desc[UR6][R44.64] ;  /* 0x000000062c140981 */ /* 0x000162000c2e1d00 */
[----:B------:R-:W-:Y:S01]  /*0ab0*/  BAR.SYNC.DEFER_BLOCKING 0x0 ;  /* 0x0000000000007b1d */ /* 0x000fe20000010000 */
[-CC-:B------:R-:W-:Y:S01]  /*0ac0*/  FFMA R39, R28, R31.reuse, R32.reuse ;  /* 0x0000001f1c277223 */ /* 0x180fe20000000020 */
[-CC-:B------:R-:W-:Y:S01]  /*0ad0*/  FFMA R29, R29, R31.reuse, R32.reuse ;  /* 0x0000001f1d1d7223 */ /* 0x180fe20000000020 */
[-CC-:B------:R-:W-:Y:S01]  /*0ae0*/  FFMA R43, R26, R31.reuse, R32.reuse ;  /* 0x0000001f1a2b7223 */ /* 0x180fe20000000020 */
[-CC-:B------:R-:W-:Y:S02]  /*0af0*/  FFMA R27, R27, R31.reuse, R32.reuse ;  /* 0x0000001f1b1b7223 */ /* 0x180fe40000000020 */
[----:B------:R-:W-:Y:S04]  /*0b00*/  STS [R24], R39 ;  /* 0x0000002718007388 */ /* 0x000fe80000000800 */
[----:B------:R-:W-:Y:S04]  /*0b10*/  STS [R24+0x404], R29 ;  /* 0x0004041d18007388 */ /* 0x000fe80000000800 */
[----:B------:R-:W-:Y:S04]  /*0b20*/  STS [R24+0x808], R43 ;  /* 0x0008082b18007388 */ /* 0x000fe80000000800 */
[----:B------:R-:W-:Y:S01]  /*0b30*/  STS [R24+0xc0c], R27 ;  /* 0x000c0c1b18007388 */ /* 0x000fe20000000800 */
[----:B------:R-:W-:Y:S01]  /*0b40*/  BAR.SYNC.DEFER_BLOCKING 0x0 ;  /* 0x0000000000007b1d */ /* 0x000fe20000010000 */
[-CC-:B------:R-:W-:Y:S01]  /*0b50*/  FFMA R33, R33, R31.reuse, R32.reuse ;  /* 0x0000001f21217223 */ /* 0x180fe20000000020 */
[-CC-:B------:R-:W-:Y:S01]  /*0b60*/  FFMA R34, R34, R31.reuse, R32.reuse ;  /* 0x0000001f22227223 */ /* 0x180fe20000000020 */
[-CC-:B------:R-:W-:Y:S01]  /*0b70*/  FFMA R35, R35, R31.reuse, R32.reuse ;  /* 0x0000001f23237223 */ /* 0x180fe20000000020 */
[-CC-:B------:R-:W-:Y:S01]  /*0b80*/  FFMA R36, R36, R31.reuse, R32.reuse ;  /* 0x0000001f24247223 */ /* 0x180fe20000000020 */
[-CC-:B------:R-:W-:Y:S01]  /*0b90*/  FFMA R38, R38, R31.reuse, R32.reuse ;  /* 0x0000001f26267223 */ /* 0x180fe20000000020 */
[-CC-:B------:R-:W-:Y:S01]  /*0ba0*/  FFMA R37, R37, R31.reuse, R32.reuse ;  /* 0x0000001f25257223 */ /* 0x180fe20000000020 */
[-CC-:B0-----:R-:W-:Y:S01]  /*0bb0*/  FFMA R45, R30, R31.reuse, R32.reuse ;  /* 0x0000001f1e2d7223 */ /* 0x181fe20000000020 */
[-CC-:B------:R-:W-:Y:S01]  /*0bc0*/  FFMA R7, R7, R31.reuse, R32.reuse ;  /* 0x0000001f07077223 */ /* 0x180fe20000000020 */
[-CC-:B------:R-:W-:Y:S01]  /*0bd0*/  FFMA R25, R25, R31.reuse, R32.reuse ;  /* 0x0000001f19197223 */ /* 0x180fe20000000020 */
[-CC-:B------:R-:W-:Y:S01]  /*0be0*/  FFMA R42, R42, R31.reuse, R32.reuse ;  /* 0x0000001f2a2a7223 */ /* 0x180fe20000000020 */
[-CC-:B------:R-:W-:Y:S01]  /*0bf0*/  FFMA R40, R40, R31.reuse, R32.reuse ;  /* 0x0000001f28287223 */ /* 0x180fe20000000020 */
[----:B------:R-:W-:Y:S01]  /*0c00*/  FFMA R41, R41, R31, R32 ;  /* 0x0000001f29297223 */ /* 0x000fe20000000020 */
[----:B------:R-:W-:Y:S04]  /*0c10*/  LDS R26, [R3+0xc] ;  /* 0x00000c00031a7984 */ /* 0x000fe80000000800 */
[----:B------:R-:W-:Y:S04]  /*0c20*/  LDS R30, [R3+0x8] ;  /* 0x00000800031e7984 */ /* 0x000fe80000000800 */
[----:B------:R-:W-:Y:S04]  /*0c30*/  LDS R28, [R3+0x4] ;  /* 0x00000400031c7984 */ /* 0x000fe80000000800 */
[----:B------:R-:W4:Y:S01]  /*0c40*/  LDS R31, [R3] ;  /* 0x00000000031f7984 */ /* 0x000f220000000800 */
[----:B------:R-:W-:Y:S06]  /*0c50*/  BAR.SYNC.DEFER_BLOCKING 0x0 ;  /* 0x0000000000007b1d */ /* 0x000fec0000010000 */
[----:B------:R-:W-:Y:S04]  /*0c60*/  STS [R24], R33 ;  /* 0x0000002118007388 */ /* 0x000fe80000000800 */
[----:B------:R-:W-:Y:S04]  /*0c70*/  STS [R24+0x404], R34 ;  /* 0x0004042218007388 */ /* 0x000fe80000000800 */
[----:B------:R-:W-:Y:S04]  /*0c80*/  STS [R24+0x808], R35 ;  /* 0x0008082318007388 */ /* 0x000fe80000000800 */
[----:B------:R-:W-:Y:S01]  /*0c90*/  STS [R24+0xc0c], R36 ;  /* 0x000c0c2418007388 */ /* 0x000fe20000000800 */
[----:B------:R-:W-:Y:S06]  /*0ca0*/  BAR.SYNC.DEFER_BLOCKING 0x0 ;  /* 0x0000000000007b1d */ /* 0x000fec0000010000 */
[----:B------:R-:W-:Y:S04]  /*0cb0*/  LDS R44, [R3+0xc] ;  /* 0x00000c00032c7984 */ /* 0x000fe80000000800 */
[----:B------:R-:W-:Y:S04]  /*0cc0*/  LDS R29, [R3+0x8] ;  /* 0x00000800031d7984 */ /* 0x000fe80000000800 */
[----:B------:R-:W-:Y:S04]  /*0cd0*/  LDS R32, [R3+0x4] ;  /* 0x0000040003207984 */ /* 0x000fe80000000800 */
[----:B------:R-:W2:Y:S01]  /*0ce0*/  LDS R27, [R3] ;  /* 0x00000000031b7984 */ /* 0x000ea20000000800 */
[----:B------:R-:W-:Y:S06]  /*0cf0*/  BAR.SYNC.DEFER_BLOCKING 0x0 ;  /* 0x0000000000007b1d */ /* 0x000fec0000010000 */
[----:B------:R-:W-:Y:S04]  /*0d00*/  STS [R24], R38 ;  /* 0x0000002618007388 */ /* 0x000fe80000000800 */
[----:B------:R0:W-:Y:S04]  /*0d10*/  STS [R24+0x404], R37 ;  /* 0x0004042518007388 */ /* 0x0001e80000000800 */
[----:B------:R-:W-:Y:S04]  /*0d20*/  STS [R24+0x808], R45 ;  /* 0x0008082d18007388 */ /* 0x000fe80000000800 */
[----:B------:R-:W-:Y:S01]  /*0d30*/  STS [R24+0xc0c], R7 ;  /* 0x000c0c0718007388 */ /* 0x000fe20000000800 */
[----:B------:R-:W-:Y:S06]  /*0d40*/  BAR.SYNC.DEFER_BLOCKING 0x0 ;  /* 0x0000000000007b1d */ /* 0x000fec0000010000 */
[----:B------:R-:W0:Y:S01]  /*0d50*/  S2R R6, SR_TID.X ;  /* 0x0000000000067919 */ /* 0x000e220000002100 */
[----:B------:R-:W-:Y:S04]  /*0d60*/  LDS R36, [R3+0xc] ;  /* 0x00000c0003247984 */ /* 0x000fe80000000800 */
[----:B------:R-:W-:Y:S04]  /*0d70*/  LDS R35, [R3+0x8] ;  /* 0x0000080003237984 */ /* 0x000fe80000000800 */
[----:B------:R-:W-:Y:S04]  /*0d80*/  LDS R34, [R3+0x4] ;  /* 0x0000040003227984 */ /* 0x000fe80000000800 */
[----:B------:R-:W3:Y:S01]  /*0d90*/  LDS R33, [R3] ;  /* 0x0000000003217984 */ /* 0x000ee20000000800 */
[----:B------:R-:W-:Y:S01]  /*0da0*/  BAR.SYNC.DEFER_BLOCKING 0x0 ;  /* 0x0000000000007b1d */ /* 0x000fe20000010000 */
[----:B0-----:R-:W-:Y:S01]  /*0db0*/  IMAD.SHL.U32 R37, R6, 0x40, RZ ;  /* 0x0000004006257824 */ /* 0x001fe200078e00ff */
[----:B------:R-:W-:-:S04]  /*0dc0*/  SHF.R.U32.HI R39, RZ, 0x6, R6 ;  /* 0x00000006ff277819 */ /* 0x000fc80000011606 */
[----:B------:R-:W-:Y:S04]  /*0dd0*/  STS [R24], R25 ;  /* 0x0000001918007388 */ /* 0x000fe80000000800 */
[----:B------:R0:W-:Y:S04]  /*0de0*/  STS [R24+0x404], R42 ;  /* 0x0004042a18007388 */ /* 0x0001e80000000800 */
[----:B------:R-:W-:Y:S04]  /*0df0*/  STS [R24+0x808], R40 ;  /* 0x0008082818007388 */ /* 0x000fe80000000800 */
[----:B------:R-:W-:Y:S01]  /*0e00*/  STS [R24+0xc0c], R41 ;  /* 0x000c0c2918007388 */ /* 0x000fe20000000800 */
[----:B------:R-:W-:Y:S01]  /*0e10*/  BAR.SYNC.DEFER_BLOCKING 0x0 ;  /* 0x0000000000007b1d */ /* 0x000fe20000010000 */
[----:B------:R-:W-:-:S02]  /*0e20*/  LOP3.LUT R38, R37, 0xfc0, RZ, 0xc0, !PT ;  /* 0x00000fc025267812 */ /* 0x000fc400078ec0ff */
[----:B------:R-:W-:-:S03]  /*0e30*/  SGXT.U32 R39, R39, 0x2 ;  /* 0x000000022727781a */ /* 0x000fc60000000000 */
[C---:B0-----:R-:W-:Y:S01]  /*0e40*/  VIADD R42, R38.reuse, UR4 ;  /* 0x00000004262a7c36 */ /* 0x041fe20008000000 */
[----:B------:R-:W-:Y:S01]  /*0e50*/  LOP3.LUT R39, R38, R39, RZ, 0xfc, !PT ;  /* 0x0000002726277212 */ /* 0x000fe200078efcff */
[----:B------:R-:W5:Y:S04]  /*0e60*/  LDS R25, [R3] ;  /* 0x0000000003197984 */ /* 0x000f680000000800 */
[----:B------:R-:W0:Y:S04]  /*0e70*/  LDS R37, [R3+0x8] ;  /* 0x0000080003257984 */ /* 0x000e280000000800 */
[----:B------:R-:W1:Y:S04]  /*0e80*/  LDS R7, [R3+0x4] ;  /* 0x0000040003077984 */ /* 0x000e680000000800 */
[----:B------:R-:W0:Y:S01]  /*0e90*/  LDS R38, [R3+0xc] ;  /* 0x00000c0003267984 */ /* 0x000e220000000800 */
[C---:B----4-:R-:W-:Y:S01]  /*0ea0*/  FSETP.GEU.AND P6, PT, R31.reuse, -R8, PT ;  /* 0x800000081f00720b */ /* 0x050fe20003fce000 */
[----:B------:R-:W-:-:S05]  /*0eb0*/  FADD R8, R31, R8 ;  /* 0x000000081f087221 */ /* 0x000fca0000000000 */
[----:B------:R-:W-:Y:S02]  /*0ec0*/  FSEL R8, R8, RZ, P6 ;  /* 0x000000ff08087208 */ /* 0x000fe40003000000 */
[C---:B--2---:R-:W-:Y:S01]  /*0ed0*/  FSETP.GEU.AND P6, PT, R27.reuse, -R12, PT ;  /* 0x8000000c1b00720b */ /* 0x044fe20003fce000 */
[----:B------:R-:W-:-:S05]  /*0ee0*/  FADD R12, R27, R12 ;  /* 0x0000000c1b0c7221 */ /* 0x000fca0000000000 */
[----:B------:R-:W-:Y:S02]  /*0ef0*/  FSEL R12, R12, RZ, P6 ;  /* 0x000000ff0c0c7208 */ /* 0x000fe40003000000 */
[C---:B---3--:R-:W-:Y:S01]  /*0f00*/  FSETP.GEU.AND P6, PT, R33.reuse, -R16, PT ;  /* 0x800000102100720b */ /* 0x048fe20003fce000 */
[----:B------:R-:W-:Y:S01]  /*0f10*/  FADD R16, R33, R16 ;  /* 0x0000001021107221 */ /* 0x000fe20000000000 */
[C---:B------:R-:W-:Y:S01]  /*0f20*/  FSETP.GEU.AND P5, PT, R26.reuse, -R11, PT ;  /* 0x8000000b1a00720b */ /* 0x040fe20003fae000 */
        /* <DEDUP_REMOVED lines=11> */
[----:B------:R-:W-:-:S02]  /*0fe0*/  FSEL R16, R16, RZ, P6 ;  /* 0x000000ff10107208 */ /* 0x000fc40003000000 */
[C---:B-----5:R-:W-:Y:S01]  /*0ff0*/  FSETP.GEU.AND P6, PT, R25.reuse, -R20, PT ;  /* 0x800000141900720b */ /* 0x060fe20003fce000 */
[----:B------:R-:W-:Y:S01]  /*1000*/  FADD R20, R25, R20 ;  /* 0x0000001419147221 */ /* 0x000fe20000000000 */
[----:B------:R-:W-:Y:S02]  /*1010*/  LOP3.LUT R2, R2, 0xc, R5, 0xf8, !PT ;  /* 0x0000000c02027812 */ /* 0x000fe400078ef805 */
[----:B------:R-:W-:Y:S02]  /*1020*/  FSEL R24, R9, RZ, P3 ;  /* 0x000000ff09187208 */ /* 0x000fe40001800000 */
[----:B------:R-:W-:Y:S02]  /*1030*/  FSEL R10, R10, RZ, P4 ;  /* 0x000000ff0a0a7208 */ /* 0x000fe40002000000 */
[----:B------:R-:W-:Y:S02]  /*1040*/  FSEL R26, R11, RZ, P5 ;  /* 0x000000ff0b1a7208 */ /* 0x000fe40002800000 */
[----:B------:R-:W-:-:S02]  /*1050*/  FSEL R28, R13, RZ, P0 ;  /* 0x000000ff0d1c7208 */ /* 0x000fc40000000000 */
[----:B------:R-:W-:Y:S02]  /*1060*/  FSEL R14, R14, RZ, P1 ;  /* 0x000000ff0e0e7208 */ /* 0x000fe40000800000 */
[----:B------:R-:W-:Y:S02]  /*1070*/  FSEL R30, R15, RZ, P2 ;  /* 0x000000ff0f1e7208 */ /* 0x000fe40001000000 */
[----:B------:R-:W-:Y:S01]  /*1080*/  LEA R5, R39, R42, 0x2 ;  /* 0x0000002a27057211 */ /* 0x000fe200078e10ff */
[----:B------:R-:W-:Y:S01]  /*1090*/  BAR.SYNC.DEFER_BLOCKING 0x0 ;  /* 0x0000000000007b1d */ /* 0x000fe20000010000 */
[C---:B------:R-:W-:Y:S01]  /*10a0*/  FSETP.GEU.AND P3, PT, R36.reuse, -R19, PT ;  /* 0x800000132400720b */ /* 0x040fe20003f6e000 */
[----:B------:R-:W-:Y:S01]  /*10b0*/  FADD R19, R36, R19 ;  /* 0x0000001324137221 */ /* 0x000fe20000000000 */
[C---:B------:R-:W-:Y:S01]  /*10c0*/  FSETP.GEU.AND P4, PT, R35.reuse, -R18, PT ;  /* 0x800000122300720b */ /* 0x040fe20003f8e000 */
[----:B------:R-:W-:Y:S01]  /*10d0*/  FADD R18, R35, R18 ;  /* 0x0000001223127221 */ /* 0x000fe20000000000 */
[C---:B------:R-:W-:Y:S01]  /*10e0*/  FSETP.GEU.AND P5, PT, R34.reuse, -R17, PT ;  /* 0x800000112200720b */ /* 0x040fe20003fae000 */
[----:B------:R-:W-:Y:S01]  /*10f0*/  FADD R17, R34, R17 ;  /* 0x0000001122117221 */ /* 0x000fe20000000000 */
[C---:B0-----:R-:W-:Y:S01]  /*1100*/  FSETP.GEU.AND P0, PT, R37.reuse, -R22, PT ;  /* 0x800000162500720b */ /* 0x041fe20003f0e000 */
[----:B------:R-:W-:Y:S01]  /*1110*/  FADD R22, R37, R22 ;  /* 0x0000001625167221 */ /* 0x000fe20000000000 */
[C---:B-1----:R-:W-:Y:S01]  /*1120*/  FSETP.GEU.AND P1, PT, R7.reuse, -R21, PT ;  /* 0x800000150700720b */ /* 0x042fe20003f2e000 */
[----:B------:R-:W-:Y:S01]  /*1130*/  FADD R7, R7, R21 ;  /* 0x0000001507077221 */ /* 0x000fe20000000000 */
[C---:B------:R-:W-:Y:S01]  /*1140*/  FSETP.GEU.AND P2, PT, R38.reuse, -R23, PT ;  /* 0x800000172600720b */ /* 0x040fe20003f4e000 */
[----:B------:R-:W-:Y:S01]  /*1150*/  FADD R23, R38, R23 ;  /* 0x0000001726177221 */ /* 0x000fe20000000000 */
[----:B------:R-:W-:-:S02]  /*1160*/  FSEL R20, R20, RZ, P6 ;  /* 0x000000ff14147208 */ /* 0x000fc40003000000 */
[----:B------:R-:W-:Y:S02]  /*1170*/  FSEL R32, R17, RZ, P5 ;  /* 0x000000ff11207208 */ /* 0x000fe40002800000 */
[----:B------:R-:W-:Y:S02]  /*1180*/  FSEL R18, R18, RZ, P4 ;  /* 0x000000ff12127208 */ /* 0x000fe40002000000 */
[----:B------:R-:W-:Y:S01]  /*1190*/  FSEL R22, R22, RZ, P0 ;  /* 0x000000ff16167208 */ /* 0x000fe20000000000 */
[----:B------:R-:W-:Y:S01]  /*11a0*/  IMAD.SHL.U32 R3, R6, 0x4, RZ ;  /* 0x0000000406037824 */ /* 0x000fe200078e00ff */
[----:B------:R0:W-:Y:S04]  /*11b0*/  STS [R5], R8 ;  /* 0x0000000805007388 */ /* 0x0001e80000000800 */
[----:B------:R1:W-:Y:S04]  /*11c0*/  STS [R5+0xa0], R10 ;  /* 0x0000a00a05007388 */ /* 0x0003e80000000800 */
[----:B------:R2:W-:Y:S01]  /*11d0*/  STS [R5+0x30], R20 ;  /* 0x0000301405007388 */ /* 0x0005e20000000800 */
[----:B0-----:R-:W-:-:S02]  /*11e0*/  FSEL R8, R19, RZ, P3 ;  /* 0x000000ff13087208 */ /* 0x001fc40001800000 */
[----:B-1----:R-:W-:Y:S02]  /*11f0*/  FSEL R10, R7, RZ, P1 ;  /* 0x000000ff070a7208 */ /* 0x002fe40000800000 */
[----:B--2---:R-:W-:Y:S01]  /*1200*/  FSEL R20, R23, RZ, P2 ;  /* 0x000000ff17147208 */ /* 0x004fe20001000000 */
[----:B------:R-:W-:Y:S01]  /*1210*/  STS [R5+0x50], R24 ;  /* 0x0000501805007388 */ /* 0x000fe20000000800 */
[----:B------:R-:W-:-:S03]  /*1220*/  LOP3.LUT R3, R3, 0x3fc, RZ, 0xc0, !PT ;  /* 0x000003fc03037812 */ /* 0x000fc600078ec0ff */
[----:B------:R-:W-:Y:S04]  /*1230*/  STS [R5+0xf0], R26 ;  /* 0x0000f01a05007388 */ /* 0x000fe80000000800 */
[----:B------:R0:W-:Y:S04]  /*1240*/  STS [R5+0x10], R12 ;  /* 0x0000100c05007388 */ /* 0x0001e80000000800 */
[----:B------:R-:W-:Y:S04]  /*1250*/  STS [R5+0x60], R28 ;  /* 0x0000601c05007388 */ /* 0x000fe80000000800 */
[----:B------:R-:W-:Y:S04]  /*1260*/  STS [R5+0xb0], R14 ;  /* 0x0000b00e05007388 */ /* 0x000fe80000000800 */
[----:B------:R-:W-:Y:S04]  /*1270*/  STS [R5+0x100], R30 ;  /* 0x0001001e05007388 */ /* 0x000fe80000000800 */
[----:B------:R-:W-:Y:S04]  /*1280*/  STS [R5+0x20], R16 ;  /* 0x0000201005007388 */ /* 0x000fe80000000800 */
[----:B------:R-:W-:Y:S04]  /*1290*/  STS [R5+0x70], R32 ;  /* 0x0000702005007388 */ /* 0x000fe80000000800 */
[----:B------:R-:W-:Y:S04]  /*12a0*/  STS [R5+0xc0], R18 ;  /* 0x0000c01205007388 */ /* 0x000fe80000000800 */
[----:B------:R1:W-:Y:S04]  /*12b0*/  STS [R5+0x110], R8 ;  /* 0x0001100805007388 */ /* 0x0003e80000000800 */
[----:B------:R-:W-:Y:S04]  /*12c0*/  STS [R5+0x80], R10 ;  /* 0x0000800a05007388 */ /* 0x000fe80000000800 */
[----:B------:R-:W-:Y:S04]  /*12d0*/  STS [R5+0xd0], R22 ;  /* 0x0000d01605007388 */ /* 0x000fe80000000800 */
[----:B------:R2:W-:Y:S01]  /*12e0*/  STS [R5+0x120], R20 ;  /* 0x0001201405007388 */ /* 0x0005e20000000800 */
[----:B------:R-:W-:-:S02]  /*12f0*/  LOP3.LUT R7, R3, 0x400, RZ, 0xfc, !PT ;  /* 0x0000040003077812 */ /* 0x000fc400078efcff */
[----:B------:R-:W-:Y:S02]  /*1300*/  LOP3.LUT R9, R3, 0x800, RZ, 0xfc, !PT ;  /* 0x0000080003097812 */ /* 0x000fe400078efcff */
[----:B------:R-:W-:Y:S02]  /*1310*/  LOP3.LUT R6, R6, 0xfc, RZ, 0xc0, !PT ;  /* 0x000000fc06067812 */ /* 0x000fe400078ec0ff */
[----:B------:R-:W-:Y:S02]  /*1320*/  LOP3.LUT R7, R7, 0x7f0, RZ, 0xc0, !PT ;  /* 0x000007f007077812 */ /* 0x000fe400078ec0ff */
[----:B------:R-:W-:Y:S02]  /*1330*/  LOP3.LUT R9, R9, 0xbf0, RZ, 0xc0, !PT ;  /* 0x00000bf009097812 */ /* 0x000fe400078ec0ff */
[----:B------:R-:W-:Y:S01]  /*1340*/  LEA R6, R6, UR4, 0x2 ;  /* 0x0000000406067c11 */ /* 0x000fe2000f8e10ff */
[----:B0-----:R-:W-:Y:S02]  /*1350*/  VIADD R12, R7, UR4 ;  /* 0x00000004070c7c36 */ /* 0x001fe40008000000 */
[----:B-1----:R-:W-:Y:S01]  /*1360*/  VIADD R8, R9, UR4 ;  /* 0x0000000409087c36 */ /* 0x002fe20008000000 */
[C---:B------:R-:W-:Y:S01]  /*1370*/  LEA R16, R3.reuse, R6, 0x2 ;  /* 0x0000000603107211 */ /* 0x040fe200078e10ff */
[----:B------:R-:W-:Y:S01]  /*1380*/  BAR.SYNC.DEFER_BLOCKING 0x0 ;  /* 0x0000000000007b1d */ /* 0x000fe20000010000 */
[----:B------:R-:W-:-:S02]  /*1390*/  IMAD R12, R3, 0x4, R12 ;  /* 0x00000004030c7824 */ /* 0x000fc400078e020c */
[----:B------:R-:W-:Y:S01]  /*13a0*/  IMAD R8, R3, 0x4, R8 ;  /* 0x0000000403087824 */ /* 0x000fe200078e0208 */
[----:B------:R-:W-:Y:S02]  /*13b0*/  SHF.R.S32.HI R7, RZ, 0x1f, R2 ;  /* 0x0000001fff077819 */ /* 0x000fe40000011402 */
[----:B------:R-:W-:Y:S02]  /*13c0*/  SHF.R.U32.HI R21, RZ, 0x2, R0 ;  /* 0x00000002ff157819 */ /* 0x000fe40000011600 */
[----:B------:R-:W-:Y:S02]  /*13d0*/  LEA.HI R23, R7, R2, RZ, 0x6 ;  /* 0x0000000207177211 */ /* 0x000fe400078f30ff */
[----:B------:R-:W0:Y:S01]  /*13e0*/  LDC.64 R6, c[0x0][0x240] ;  /* 0x00009000ff067b82 */ /* 0x000e220000000a00 */
[----:B------:R-:W1:Y:S04]  /*13f0*/  LDS.128 R16, [R16] ;  /* 0x0000000010107984 */ /* 0x000e680000000c00 */
[----:B------:R-:W3:Y:S04]  /*1400*/  LDS.128 R12, [R12+0x1000] ;  /* 0x001000000c0c7984 */ /* 0x000ee80000000c00 */
[----:B------:R-:W4:Y:S01]  /*1410*/  LDS.128 R8, [R8+0x2000] ;  /* 0x0020000008087984 */ /* 0x000f220000000c00 */
[----:B------:R-:W-:Y:S01]  /*1420*/  IMAD.SHL.U32 R0, R23, 0x800, RZ ;  /* 0x0000080017007824 */ /* 0x000fe200078e00ff */
[----:B------:R-:W-:-:S02]  /*1430*/  SGXT.U32 R21, R21, 0x6 ;  /* 0x000000061515781a */ /* 0x000fc40000000000 */
[----:B------:R-:W-:Y:S02]  /*1440*/  LOP3.LUT R25, R23, 0xffffffc0, RZ, 0xc0, !PT ;  /* 0xffffffc017197812 */ /* 0x000fe400078ec0ff */
[----:B--2---:R-:W-:Y:S02]  /*1450*/  LOP3.LUT R5, R0, 0xfffe0000, RZ, 0xc0, !PT ;  /* 0xfffe000000057812 */ /* 0x004fe400078ec0ff */
[----:B------:R-:W-:Y:S02]  /*1460*/  PRMT R21, R21, 0x6540, R4 ;  /* 0x0000654015157816 */ /* 0x000fe40000000004 */
[----:B------:R-:W-:Y:S02]  /*1470*/  LOP3.LUT R0, R3, 0xc00, RZ, 0xfc, !PT ;  /* 0x00000c0003007812 */ /* 0x000fe400078efcff */
[----:B------:R-:W-:Y:S02]  /*1480*/  ISETP.GE.AND P0, PT, R2, 0x100, PT ;  /* 0x000001000200780c */ /* 0x000fe40003f06270 */
[----:B------:R-:W-:-:S02]  /*1490*/  IADD3 R25, R5, R2, -R25 ;  /* 0x0000000205197210 */ /* 0x000fc40007ffe819 */
[C---:B------:R-:W-:Y:S02]  /*14a0*/  LOP3.LUT R4, R21.reuse, 0x40, RZ, 0xfc, !PT ;  /* 0x0000004015047812 */ /* 0x040fe400078efcff */
[C---:B------:R-:W-:Y:S02]  /*14b0*/  LOP3.LUT R2, R21.reuse, 0x80, RZ, 0xfc, !PT ;  /* 0x0000008015027812 */ /* 0x040fe400078efcff */
[----:B------:R-:W-:Y:S02]  /*14c0*/  LOP3.LUT R20, R0, 0xff0, RZ, 0xc0, !PT ;  /* 0x00000ff000147812 */ /* 0x000fe400078ec0ff */
[C---:B------:R-:W-:Y:S02]  /*14d0*/  LOP3.LUT R0, R21.reuse, 0xc0, RZ, 0xfc, !PT ;  /* 0x000000c015007812 */ /* 0x040fe400078efcff */
[----:B------:R-:W-:Y:S02]  /*14e0*/  ISETP.LT.AND P3, PT, R21, 0x800, !P0 ;  /* 0x000008001500780c */ /* 0x000fe40004761270 */
[----:B------:R-:W-:-:S02]  /*14f0*/  ISETP.LT.AND P2, PT, R4, 0x800, !P0 ;  /* 0x000008000400780c */ /* 0x000fc40004741270 */
[----:B------:R-:W-:Y:S02]  /*1500*/  ISETP.LT.AND P1, PT, R2, 0x800, !P0 ;  /* 0x000008000200780c */ /* 0x000fe40004721270 */
[----:B------:R-:W-:Y:S02]  /*1510*/  LEA R5, R21, R25, 0x6 ;  /* 0x0000001915057211 */ /* 0x000fe400078e30ff */
[----:B------:R-:W-:Y:S01]  /*1520*/  ISETP.LT.AND P0, PT, R0, 0x800, !P0 ;  /* 0x000008000000780c */ /* 0x000fe20004701270 */
[--C-:B------:R-:W-:Y:S02]  /*1530*/  IMAD R21, R4, 0x40, R25.reuse ;  /* 0x0000004004157824 */ /* 0x100fe400078e0219 */
[----:B------:R-:W-:Y:S02]  /*1540*/  IMAD R23, R2, 0x40, R25 ;  /* 0x0000004002177824 */ /* 0x000fe400078e0219 */
[----:B------:R-:W-:Y:S02]  /*1550*/  VIADD R2, R20, UR4 ;  /* 0x0000000414027c36 */ /* 0x000fe40008000000 */
[----:B0-----:R-:W-:-:S04]  /*1560*/  IMAD.WIDE R4, R5, 0x4, R6 ;  /* 0x0000000405047825 */ /* 0x001fc800078e0206 */
[--C-:B------:R-:W-:Y:S01]  /*1570*/  IMAD.WIDE R20, R21, 0x4, R6.reuse ;  /* 0x0000000415147825 */ /* 0x100fe200078e0206 */
[----:B-1----:R0:W-:Y:S03]  /*1580*/  @P3 STG.E.128 desc[UR6][R4.64], R16 ;  /* 0x0000001004003986 */ /* 0x0021e6000c101d06 */
[----:B------:R-:W-:Y:S01]  /*1590*/  IMAD.WIDE R22, R23, 0x4, R6 ;  /* 0x0000000417167825 */ /* 0x000fe200078e0206 */
[----:B---3--:R0:W-:Y:S01]  /*15a0*/  @P2 STG.E.128 desc[UR6][R20.64], R12 ;  /* 0x0000000c14002986 */ /* 0x0081e2000c101d06 */
[----:B------:R-:W-:-:S03]  /*15b0*/  LEA R2, R3, R2, 0x2 ;  /* 0x0000000203027211 */ /* 0x000fc600078e10ff */
[----:B----4-:R0:W-:Y:S02]  /*15c0*/  @P1 STG.E.128 desc[UR6][R22.64], R8 ;  /* 0x0000000816001986 */ /* 0x0101e4000c101d06 */
[----:B0-----:R-:W-:Y:S05]  /*15d0*/  @!P0 EXIT ;  /* 0x000000000000894d */ /* 0x001fea0003800000 */
[----:B0-----:R-:W0:Y:S01]  /*15e0*/  LDS.128 R8, [R2+0x3000] ;  /* 0x0030000002087984 */ /* 0x001e220000000c00 */
[----:B------:R-:W-:-:S04]  /*15f0*/  IMAD R25, R0, 0x40, R25 ;  /* 0x0000004000197824 */ /* 0x000fc800078e0219 */
[----:B------:R-:W-:-:S05]  /*1600*/  IMAD.WIDE R6, R25, 0x4, R6 ;  /* 0x0000000419067825 */ /* 0x000fca00078e0206 */
[----:B0-----:R-:W-:Y:S01]  /*1610*/  STG.E.128 desc[UR6][R6.64], R8 ;  /* 0x0000000806007986 */ /* 0x001fe2000c101d06 */
[----:B------:R-:W-:Y:S05]  /*1620*/  EXIT ;  /* 0x000000000000794d */ /* 0x000fea0003800000 */
.L_x_0:
[----:B------:R-:W-:-:S00]  /*1630*/  BRA `(.L_x_0) ;  /* 0xfffffffc00fc7947 */ /* 0x000fc0000383ffff */
[----:B------:R-:W-:-:S00]  /*1640*/  NOP ;  /* 0x0000000000007918 */ /* 0x000fc00000000000 */
        /* <DEDUP_REMOVED lines=11> */
.L_x_1:


//--------------------- .nv.global.init           --------------------------
	.section	.nv.global.init,"aw",@progbits
.nv.global.init:
	.type		_$_str,@object
	.size		_$_str,(_$_str_$_2 - _$_str)
_$_str:
        /*0000*/ 	.byte	0x5f, 0x5f, 0x43, 0x55, 0x44, 0x41, 0x5f, 0x46, 0x54, 0x5a, 0x00
	.type		_$_str_$_2,@object
	.size		_$_str_$_2,(.L_1 - _$_str_$_2)
_$_str_$_2:
        /*000b*/ 	.byte	0x5f, 0x5f, 0x43, 0x55, 0x44, 0x41, 0x5f, 0x50, 0x52, 0x45, 0x43, 0x5f, 0x53, 0x51, 0x52, 0x54
        /*001b*/ 	.byte	0x00
.L_1:


//--------------------- .nv.shared.triton_poi_fused__native_batch_norm_legit_no_training_add_relu_23 --------------------------
	.section	.nv.shared.triton_poi_fused__native_batch_norm_legit_no_training_add_relu_23,"aw",@nobits
	.sectionflags	@""
	.align	16
	.zero		1024


//--------------------- .nv.constant0.triton_poi_fused__native_batch_norm_legit_no_training_add_relu_23 --------------------------
	.section	.nv.constant0.triton_poi_fused__native_batch_norm_legit_no_training_add_relu_23,"a",@progbits
	.sectionflags	@""
	.align	4
.nv.constant0.triton_poi_fused__native_batch_norm_legit_no_training_add_relu_23:
	.zero		592
